//
// Generated by NVIDIA NVVM Compiler
//
// Compiler Build ID: CL-36424714
// Cuda compilation tools, release 13.0, V13.0.88
// Based on NVVM 20.0.0
//

.version 9.0
.target sm_100
.address_size 64

	// .globl	_Z26appliquer_filtre_bilateralPhS_iiff

.visible .entry _Z26appliquer_filtre_bilateralPhS_iiff(
	.param .u64 .ptr .align 1 _Z26appliquer_filtre_bilateralPhS_iiff_param_0,
	.param .u64 .ptr .align 1 _Z26appliquer_filtre_bilateralPhS_iiff_param_1,
	.param .u32 _Z26appliquer_filtre_bilateralPhS_iiff_param_2,
	.param .u32 _Z26appliquer_filtre_bilateralPhS_iiff_param_3,
	.param .f32 _Z26appliquer_filtre_bilateralPhS_iiff_param_4,
	.param .f32 _Z26appliquer_filtre_bilateralPhS_iiff_param_5
)
{
	.reg .pred 	%p<17>;
	.reg .b16 	%rs<2>;
	.reg .b32 	%r<32>;
	.reg .b32 	%f<48>;
	.reg .b64 	%rd<15>;

	ld.param.u64 	%rd1, [_Z26appliquer_filtre_bilateralPhS_iiff_param_0];
	ld.param.u64 	%rd2, [_Z26appliquer_filtre_bilateralPhS_iiff_param_1];
	ld.param.u32 	%r8, [_Z26appliquer_filtre_bilateralPhS_iiff_param_2];
	ld.param.u32 	%r10, [_Z26appliquer_filtre_bilateralPhS_iiff_param_3];
	ld.param.f32 	%f5, [_Z26appliquer_filtre_bilateralPhS_iiff_param_4];
	ld.param.f32 	%f6, [_Z26appliquer_filtre_bilateralPhS_iiff_param_5];
	mov.u32 	%r11, %ctaid.x;
	mov.u32 	%r12, %ntid.x;
	mov.u32 	%r1, %tid.x;
	mad.lo.s32 	%r2, %r11, %r12, %r1;
	mov.u32 	%r13, %ctaid.y;
	mov.u32 	%r14, %ntid.y;
	mov.u32 	%r3, %tid.y;
	mad.lo.s32 	%r15, %r13, %r14, %r3;
	setp.ge.s32 	%p1, %r2, %r8;
	setp.ge.s32 	%p2, %r15, %r10;
	or.pred  	%p3, %p1, %p2;
	mov.f32 	%f46, 0f00000000;
	mov.f32 	%f47, 0f00000000;
	@%p3 bra 	$L__BB0_6;
	max.u32 	%r17, %r1, %r3;
	setp.gt.u32 	%p4, %r17, 6;
	@%p4 bra 	$L__BB0_4;
	add.s32 	%r5, %r3, -3;
	add.s32 	%r6, %r1, -3;
	add.s32 	%r18, %r2, %r6;
	add.s32 	%r7, %r15, %r5;
	setp.gt.s32 	%p5, %r18, -1;
	setp.lt.s32 	%p6, %r18, %r8;
	and.pred  	%p7, %p5, %p6;
	setp.gt.s32 	%p8, %r7, -1;
	setp.lt.s32 	%p9, %r7, %r10;
	and.pred  	%p10, %p8, %p9;
	and.pred  	%p12, %p7, %p10;
	not.pred 	%p13, %p12;
	@%p13 bra 	$L__BB0_4;
	cvta.to.global.u64 	%rd3, %rd1;
	mul.lo.s32 	%r19, %r5, %r5;
	mad.lo.s32 	%r20, %r6, %r6, %r19;
	cvt.rn.f32.u32 	%f9, %r20;
	sqrt.rn.f32 	%f10, %f9;
	div.rn.f32 	%f11, %f10, %f5;
	mul.f32 	%f12, %f11, 0fBF000000;
	mul.f32 	%f13, %f11, %f12;
	fma.rn.f32 	%f14, %f13, 0f3BBB989D, 0f3F000000;
	cvt.sat.f32.f32 	%f15, %f14;
	mov.f32 	%f16, 0f4B400001;
	mov.f32 	%f17, 0f437C0000;
	fma.rm.f32 	%f18, %f15, %f17, %f16;
	add.f32 	%f19, %f18, 0fCB40007F;
	neg.f32 	%f20, %f19;
	fma.rn.f32 	%f21, %f13, 0f3FB8AA3B, %f20;
	fma.rn.f32 	%f22, %f13, 0f32A57060, %f21;
	mov.b32 	%r21, %f18;
	shl.b32 	%r22, %r21, 23;
	mov.b32 	%f23, %r22;
	ex2.approx.ftz.f32 	%f24, %f22;
	mul.f32 	%f25, %f24, %f23;
	mad.lo.s32 	%r23, %r8, %r15, %r2;
	cvt.s64.s32 	%rd4, %r23;
	add.s64 	%rd5, %rd3, %rd4;
	ld.global.u8 	%r24, [%rd5];
	mul.lo.s32 	%r25, %r8, %r7;
	cvt.s64.s32 	%rd6, %r25;
	cvt.s64.s32 	%rd7, %r2;
	cvt.u64.u32 	%rd8, %r1;
	add.s64 	%rd9, %rd7, %rd8;
	add.s64 	%rd10, %rd9, %rd6;
	add.s64 	%rd11, %rd3, %rd10;
	ld.global.u8 	%rs1, [%rd11+-3];
	cvt.u32.u16 	%r26, %rs1;
	sub.s32 	%r27, %r24, %r26;
	cvt.rn.f32.s32 	%f26, %r27;
	abs.f32 	%f27, %f26;
	div.rn.f32 	%f28, %f27, %f6;
	mul.f32 	%f29, %f28, 0fBF000000;
	mul.f32 	%f30, %f29, %f28;
	fma.rn.f32 	%f31, %f30, 0f3BBB989D, 0f3F000000;
	cvt.sat.f32.f32 	%f32, %f31;
	fma.rm.f32 	%f33, %f32, %f17, %f16;
	add.f32 	%f34, %f33, 0fCB40007F;
	neg.f32 	%f35, %f34;
	fma.rn.f32 	%f36, %f30, 0f3FB8AA3B, %f35;
	fma.rn.f32 	%f37, %f30, 0f32A57060, %f36;
	mov.b32 	%r28, %f33;
	shl.b32 	%r29, %r28, 23;
	mov.b32 	%f38, %r29;
	ex2.approx.ftz.f32 	%f39, %f37;
	mul.f32 	%f40, %f39, %f38;
	mul.f32 	%f41, %f25, %f40;
	add.f32 	%f46, %f41, 0f00000000;
	cvt.rn.f32.u16 	%f42, %rs1;
	fma.rn.f32 	%f47, %f41, %f42, 0f00000000;
$L__BB0_4:
	setp.ne.s32 	%p14, %r1, 3;
	setp.ne.s32 	%p15, %r3, 3;
	or.pred  	%p16, %p14, %p15;
	@%p16 bra 	$L__BB0_6;
	div.rn.f32 	%f43, %f47, %f46;
	cvt.rzi.u32.f32 	%r30, %f43;
	mad.lo.s32 	%r31, %r8, %r15, %r2;
	cvt.s64.s32 	%rd12, %r31;
	cvta.to.global.u64 	%rd13, %rd2;
	add.s64 	%rd14, %rd13, %rd12;
	st.global.u8 	[%rd14], %r30;
$L__BB0_6:
	ret;

}


// ===== COMPILED SASS (sm_100) =====

	.target	sm_100

	.elftype	@"ET_EXEC"


//--------------------- .note.nv.tkinfo           --------------------------
	.section	.note.nv.tkinfo,"",@"SHT_NOTE"
	.sectionflags	@"SHF_NOTE_NV_TKINFO"
	.tkinfo
        /*0018*/ 	.word	0x00000002
        /*0030*/ 	.string	""
        /*0030*/ 	.string	"ptxas"
        /*0030*/ 	.string	"Cuda compilation tools, release 13.0, V13.0.88"
        /*0030*/ 	.string	"Build cuda_13.0.r13.0/compiler.36424714_0"
        /*0030*/ 	.string	"-arch sm_100 -m 64 "



//--------------------- .note.nv.cuinfo           --------------------------
	.section	.note.nv.cuinfo,"",@"SHT_NOTE"
	.sectionflags	@"SHF_NOTE_NV_CUINFO"
        /*0018*/ 	.short	0x0002
        /*001a*/ 	.short	0x0064
        /*001c*/ 	.short	0x0082
	.zero		2


//--------------------- .nv.info                  --------------------------
	.section	.nv.info,"",@"SHT_CUDA_INFO"
	.align	4


	//----- nvinfo : EIATTR_REGCOUNT
	.align		4
        /*0000*/ 	.byte	0x04, 0x2f
        /*0002*/ 	.short	(.L_1 - .L_0)
	.align		4
.L_0:
        /*0004*/ 	.word	index@(_Z26appliquer_filtre_bilateralPhS_iiff)
        /*0008*/ 	.word	0x00000013


	//----- nvinfo : EIATTR_FRAME_SIZE
	.align		4
.L_1:
        /*000c*/ 	.byte	0x04, 0x11
        /*000e*/ 	.short	(.L_3 - .L_2)
	.align		4
.L_2:
        /*0010*/ 	.word	index@($__internal_1_$__cuda_sm3x_div_rn_noftz_f32_slowpath)
        /*0014*/ 	.word	0x00000000


	//----- nvinfo : EIATTR_FRAME_SIZE
	.align		4
.L_3:
        /*0018*/ 	.byte	0x04, 0x11
        /*001a*/ 	.short	(.L_5 - .L_4)
	.align		4
.L_4:
        /*001c*/ 	.word	index@($__internal_0_$__cuda_sm20_sqrt_rn_f32_slowpath)
        /*0020*/ 	.word	0x00000000


	//----- nvinfo : EIATTR_FRAME_SIZE
	.align		4
.L_5:
        /*0024*/ 	.byte	0x04, 0x11
        /*0026*/ 	.short	(.L_7 - .L_6)
	.align		4
.L_6:
        /*0028*/ 	.word	index@(_Z26appliquer_filtre_bilateralPhS_iiff)
        /*002c*/ 	.word	0x00000000


	//----- nvinfo : EIATTR_MIN_STACK_SIZE
	.align		4
.L_7:
        /*0030*/ 	.byte	0x04, 0x12
        /*0032*/ 	.short	(.L_9 - .L_8)
	.align		4
.L_8:
        /*0034*/ 	.word	index@(_Z26appliquer_filtre_bilateralPhS_iiff)
        /*0038*/ 	.word	0x00000000
.L_9:


//--------------------- .nv.compat                --------------------------
	.section	.nv.compat,"",@"SHT_CUDA_COMPAT_INFO"
	.align	4
        /*0000*/ 	.byte	0x02, 0x09, 0x00, 0x00, 0x02, 0x02, 0x01, 0x00, 0x02, 0x05, 0x05, 0x00, 0x03, 0x07, 0x01, 0x01
        /*0010*/ 	.byte	0x02, 0x03, 0x00, 0x00, 0x02, 0x06, 0x01, 0x00, 0x04, 0x0b, 0x08, 0x00, 0x01, 0x00, 0x00, 0x00
        /*0020*/ 	.byte	0x00, 0x00, 0x00, 0x00


//--------------------- .nv.info._Z26appliquer_filtre_bilateralPhS_iiff --------------------------
	.section	.nv.info._Z26appliquer_filtre_bilateralPhS_iiff,"",@"SHT_CUDA_INFO"
	.sectionflags	@""
	.align	4


	//----- nvinfo : EIATTR_CUDA_API_VERSION
	.align		4
        /*0000*/ 	.byte	0x04, 0x37
        /*0002*/ 	.short	(.L_11 - .L_10)
.L_10:
        /*0004*/ 	.word	0x00000082


	//----- nvinfo : EIATTR_KPARAM_INFO
	.align		4
.L_11:
        /*0008*/ 	.byte	0x04, 0x17
        /*000a*/ 	.short	(.L_13 - .L_12)
.L_12:
        /*000c*/ 	.word	0x00000000
        /*0010*/ 	.short	0x0005
        /*0012*/ 	.short	0x001c
        /*0014*/ 	.byte	0x00, 0xf0, 0x11, 0x00


	//----- nvinfo : EIATTR_KPARAM_INFO
	.align		4
.L_13:
        /*0018*/ 	.byte	0x04, 0x17
        /*001a*/ 	.short	(.L_15 - .L_14)
.L_14:
        /*001c*/ 	.word	0x00000000
        /*0020*/ 	.short	0x0004
        /*0022*/ 	.short	0x0018
        /*0024*/ 	.byte	0x00, 0xf0, 0x11, 0x00


	//----- nvinfo : EIATTR_KPARAM_INFO
	.align		4
.L_15:
        /*0028*/ 	.byte	0x04, 0x17
        /*002a*/ 	.short	(.L_17 - .L_16)
.L_16:
        /*002c*/ 	.word	0x00000000
        /*0030*/ 	.short	0x0003
        /*0032*/ 	.short	0x0014
        /*0034*/ 	.byte	0x00, 0xf0, 0x11, 0x00


	//----- nvinfo : EIATTR_KPARAM_INFO
	.align		4
.L_17:
        /*0038*/ 	.byte	0x04, 0x17
        /*003a*/ 	.short	(.L_19 - .L_18)
.L_18:
        /*003c*/ 	.word	0x00000000
        /*0040*/ 	.short	0x0002
        /*0042*/ 	.short	0x0010
        /*0044*/ 	.byte	0x00, 0xf0, 0x11, 0x00


	//----- nvinfo : EIATTR_KPARAM_INFO
	.align		4
.L_19:
        /*0048*/ 	.byte	0x04, 0x17
        /*004a*/ 	.short	(.L_21 - .L_20)
.L_20:
        /*004c*/ 	.word	0x00000000
        /*0050*/ 	.short	0x0001
        /*0052*/ 	.short	0x0008
        /*0054*/ 	.byte	0x00, 0xf5, 0x21, 0x00


	//----- nvinfo : EIATTR_KPARAM_INFO
	.align		4
.L_21:
        /*0058*/ 	.byte	0x04, 0x17
        /*005a*/ 	.short	(.L_23 - .L_22)
.L_22:
        /*005c*/ 	.word	0x00000000
        /*0060*/ 	.short	0x0000
        /*0062*/ 	.short	0x0000
        /*0064*/ 	.byte	0x00, 0xf5, 0x21, 0x00


	//----- nvinfo : EIATTR_SPARSE_MMA_MASK
	.align		4
.L_23:
        /*0068*/ 	.byte	0x03, 0x50
        /*006a*/ 	.short	0x0000


	//----- nvinfo : EIATTR_MAXREG_COUNT
	.align		4
        /*006c*/ 	.byte	0x03, 0x1b
        /*006e*/ 	.short	0x00ff


	//----- nvinfo : EIATTR_MERCURY_ISA_VERSION
	.align		4
        /*0070*/ 	.byte	0x03, 0x5f
        /*0072*/ 	.short	0x0101


	//----- nvinfo : EIATTR_VRC_CTA_INIT_COUNT
	.align		4
        /*0074*/ 	.byte	0x02, 0x4a
	.zero		1
	.zero		1


	//----- nvinfo : EIATTR_EXIT_INSTR_OFFSETS
	.align		4
        /*0078*/ 	.byte	0x04, 0x1c
        /*007a*/ 	.short	(.L_25 - .L_24)


	//   ....[0]....
.L_24:
        /*007c*/ 	.word	0x000000c0


	//   ....[1]....
        /*0080*/ 	.word	0x000007e0


	//   ....[2]....
        /*0084*/ 	.word	0x00000930


	//----- nvinfo : EIATTR_CRS_STACK_SIZE
	.align		4
.L_25:
        /*0088*/ 	.byte	0x04, 0x1e
        /*008a*/ 	.short	(.L_27 - .L_26)
.L_26:
        /*008c*/ 	.word	0x00000000


	//----- nvinfo : EIATTR_CBANK_PARAM_SIZE
	.align		4
.L_27:
        /*0090*/ 	.byte	0x03, 0x19
        /*0092*/ 	.short	0x0020


	//----- nvinfo : EIATTR_PARAM_CBANK
	.align		4
        /*0094*/ 	.byte	0x04, 0x0a
        /*0096*/ 	.short	(.L_29 - .L_28)
	.align		4
.L_28:
        /*0098*/ 	.word	index@(.nv.constant0._Z26appliquer_filtre_bilateralPhS_iiff)
        /*009c*/ 	.short	0x0380
        /*009e*/ 	.short	0x0020


	//----- nvinfo : EIATTR_SW_WAR
	.align		4
.L_29:
        /*00a0*/ 	.byte	0x04, 0x36
        /*00a2*/ 	.short	(.L_31 - .L_30)
.L_30:
        /*00a4*/ 	.word	0x00000008
.L_31:


//--------------------- .nv.callgraph             --------------------------
	.section	.nv.callgraph,"",@"SHT_CUDA_CALLGRAPH"
	.align	4
	.sectionentsize	8
	.align		4
        /*0000*/ 	.word	0x00000000
	.align		4
        /*0004*/ 	.word	0xffffffff
	.align		4
        /*0008*/ 	.word	0x00000000
	.align		4
        /*000c*/ 	.word	0xfffffffe
	.align		4
        /*0010*/ 	.word	0x00000000
	.align		4
        /*0014*/ 	.word	0xfffffffd
	.align		4
        /*0018*/ 	.word	0x00000000
	.align		4
        /*001c*/ 	.word	0xfffffffc


//--------------------- .text._Z26appliquer_filtre_bilateralPhS_iiff --------------------------
	.section	.text._Z26appliquer_filtre_bilateralPhS_iiff,"ax",@progbits
	.align	128
        .global         _Z26appliquer_filtre_bilateralPhS_iiff
        .type           _Z26appliquer_filtre_bilateralPhS_iiff,@function
        .size           _Z26appliquer_filtre_bilateralPhS_iiff,(.L_x_25 - _Z26appliquer_filtre_bilateralPhS_iiff)
        .other          _Z26appliquer_filtre_bilateralPhS_iiff,@"STO_CUDA_ENTRY STV_DEFAULT"
_Z26appliquer_filtre_bilateralPhS_iiff:
.text._Z26appliquer_filtre_bilateralPhS_iiff:
[----:B------:R-:W-:Y:S01]  /*0000*/  LDC R1, c[0x0][0x37c] ;  /* 0x0000df00ff017b82 */ /* 0x000fe20000000800 */
[----:B------:R-:W0:Y:S07]  /*0010*/  S2R R4, SR_TID.Y ;  /* 0x0000000000047919 */ /* 0x000e2e0000002200 */
[----:B------:R-:W1:Y:S01]  /*0020*/  LDC R2, c[0x0][0x360] ;  /* 0x0000d800ff027b82 */ /* 0x000e620000000800 */
[----:B------:R-:W2:Y:S01]  /*0030*/  LDCU.64 UR6, c[0x0][0x390] ;  /* 0x00007200ff0677ac */ /* 0x000ea20008000a00 */
[----:B------:R-:W1:Y:S06]  /*0040*/  S2R R7, SR_TID.X ;  /* 0x0000000000077919 */ /* 0x000e6c0000002100 */
[----:B------:R-:W0:Y:S08]  /*0050*/  S2UR UR5, SR_CTAID.Y ;  /* 0x00000000000579c3 */ /* 0x000e300000002600 */
[----:B------:R-:W0:Y:S08]  /*0060*/  LDC R5, c[0x0][0x364] ;  /* 0x0000d900ff057b82 */ /* 0x000e300000000800 */
[----:B------:R-:W1:Y:S01]  /*0070*/  S2UR UR4, SR_CTAID.X ;  /* 0x00000000000479c3 */ /* 0x000e620000002500 */
[----:B0-----:R-:W-:-:S05]  /*0080*/  IMAD R5, R5, UR5, R4 ;  /* 0x0000000505057c24 */ /* 0x001fca000f8e0204 */
[----:B--2---:R-:W-:Y:S01]  /*0090*/  ISETP.GE.AND P0, PT, R5, UR7, PT ;  /* 0x0000000705007c0c */ /* 0x004fe2000bf06270 */
[----:B-1----:R-:W-:-:S05]  /*00a0*/  IMAD R2, R2, UR4, R7 ;  /* 0x0000000402027c24 */ /* 0x002fca000f8e0207 */
[----:B------:R-:W-:-:S13]  /*00b0*/  ISETP.GE.OR P0, PT, R2, UR6, P0 ;  /* 0x0000000602007c0c */ /* 0x000fda0008706670 */
[----:B------:R-:W-:Y:S05]  /*00c0*/  @P0 EXIT ;  /* 0x000000000000094d */ /* 0x000fea0003800000 */
[----:B------:R-:W-:Y:S01]  /*00d0*/  VIMNMX.U32 R0, PT, PT, R7, R4, !PT ;  /* 0x0000000407007248 */ /* 0x000fe20007fe0000 */
[----:B------:R-:W0:Y:S01]  /*00e0*/  LDCU.64 UR4, c[0x0][0x358] ;  /* 0x00006b00ff0477ac */ /* 0x000e220008000a00 */
[----:B------:R-:W-:Y:S01]  /*00f0*/  BSSY.RECONVERGENT B0, `(.L_x_0) ;  /* 0x000006c000007945 */ /* 0x000fe20003800200 */
[----:B------:R-:W-:Y:S01]  /*0100*/  IMAD.MOV.U32 R3, RZ, RZ, RZ ;  /* 0x000000ffff037224 */ /* 0x000fe200078e00ff */
[----:B------:R-:W-:Y:S01]  /*0110*/  ISETP.GT.U32.AND P0, PT, R0, 0x6, PT ;  /* 0x000000060000780c */ /* 0x000fe20003f04070 */
[----:B------:R-:W-:-:S12]  /*0120*/  IMAD.MOV.U32 R8, RZ, RZ, RZ ;  /* 0x000000ffff087224 */ /* 0x000fd800078e00ff */
[----:B------:R-:W-:Y:S05]  /*0130*/  @P0 BRA `(.L_x_1) ;  /* 0x00000004009c0947 */ /* 0x000fea0003800000 */
[----:B------:R-:W-:Y:S01]  /*0140*/  IADD3 R9, PT, PT, R7, -0x3, RZ ;  /* 0xfffffffd07097810 */ /* 0x000fe20007ffe0ff */
[----:B------:R-:W-:-:S04]  /*0150*/  VIADD R0, R4, 0xfffffffd ;  /* 0xfffffffd04007836 */ /* 0x000fc80000000000 */
[----:B------:R-:W-:Y:S01]  /*0160*/  IMAD.IADD R10, R2, 0x1, R9 ;  /* 0x00000001020a7824 */ /* 0x000fe200078e0209 */
[----:B------:R-:W-:-:S04]  /*0170*/  IADD3 R6, PT, PT, R5, R0, RZ ;  /* 0x0000000005067210 */ /* 0x000fc80007ffe0ff */
[----:B------:R-:W-:Y:S02]  /*0180*/  ISETP.GE.AND P0, PT, R10, UR6, PT ;  /* 0x000000060a007c0c */ /* 0x000fe4000bf06270 */
[----:B------:R-:W-:Y:S02]  /*0190*/  ISETP.GE.AND P1, PT, R6, UR7, PT ;  /* 0x0000000706007c0c */ /* 0x000fe4000bf26270 */
[----:B------:R-:W-:Y:S02]  /*01a0*/  ISETP.GT.AND P0, PT, R10, -0x1, !P0 ;  /* 0xffffffff0a00780c */ /* 0x000fe40004704270 */
[----:B------:R-:W-:-:S04]  /*01b0*/  ISETP.GT.AND P1, PT, R6, -0x1, !P1 ;  /* 0xffffffff0600780c */ /* 0x000fc80004f24270 */
[----:B------:R-:W-:-:S13]  /*01c0*/  PLOP3.LUT P0, PT, P0, P1, PT, 0x80, 0x8 ;  /* 0x000000000008781c */ /* 0x000fda0000703070 */
[----:B------:R-:W-:Y:S05]  /*01d0*/  @!P0 BRA `(.L_x_1) ;  /* 0x0000000400748947 */ /* 0x000fea0003800000 */
[----:B------:R-:W-:Y:S01]  /*01e0*/  IMAD R0, R0, R0, RZ ;  /* 0x0000000000007224 */ /* 0x000fe200078e02ff */
[----:B------:R-:W-:Y:S03]  /*01f0*/  BSSY.RECONVERGENT B1, `(.L_x_2) ;  /* 0x000000e000017945 */ /* 0x000fe60003800200 */
[----:B------:R-:W-:-:S05]  /*0200*/  IMAD R0, R9, R9, R0 ;  /* 0x0000000909007224 */ /* 0x000fca00078e0200 */
[----:B------:R-:W-:-:S04]  /*0210*/  I2FP.F32.U32 R0, R0 ;  /* 0x0000000000007245 */ /* 0x000fc80000201000 */
[----:B------:R1:W2:Y:S01]  /*0220*/  MUFU.RSQ R3, R0 ;  /* 0x0000000000037308 */ /* 0x0002a20000001400 */
[----:B------:R-:W-:-:S05]  /*0230*/  VIADD R8, R0, 0xf3000000 ;  /* 0xf300000000087836 */ /* 0x000fca0000000000 */
[----:B------:R-:W-:-:S13]  /*0240*/  ISETP.GT.U32.AND P0, PT, R8, 0x727fffff, PT ;  /* 0x727fffff0800780c */ /* 0x000fda0003f04070 */
[----:B-12---:R-:W-:Y:S05]  /*0250*/  @!P0 BRA `(.L_x_3) ;  /* 0x00000000000c8947 */ /* 0x006fea0003800000 */
[----:B------:R-:W-:-:S07]  /*0260*/  MOV R12, 0x280 ;  /* 0x00000280000c7802 */ /* 0x000fce0000000f00 */
[----:B0-----:R-:W-:Y:S05]  /*0270*/  CALL.REL.NOINC `($__internal_0_$__cuda_sm20_sqrt_rn_f32_slowpath) ;  /* 0x0000000400b07944 */ /* 0x001fea0003c00000 */
[----:B------:R-:W-:Y:S05]  /*0280*/  BRA `(.L_x_4) ;  /* 0x0000000000107947 */ /* 0x000fea0003800000 */
.L_x_3:
[----:B------:R-:W-:Y:S01]  /*0290*/  FMUL.FTZ R9, R0, R3 ;  /* 0x0000000300097220 */ /* 0x000fe20000410000 */
[----:B------:R-:W-:-:S03]  /*02a0*/  FMUL.FTZ R3, R3, 0.5 ;  /* 0x3f00000003037820 */ /* 0x000fc60000410000 */
[----:B------:R-:W-:-:S04]  /*02b0*/  FFMA R0, -R9, R9, R0 ;  /* 0x0000000909007223 */ /* 0x000fc80000000100 */
[----:B------:R-:W-:-:S07]  /*02c0*/  FFMA R3, R0, R3, R9 ;  /* 0x0000000300037223 */ /* 0x000fce0000000009 */
.L_x_4:
[----:B0-----:R-:W-:Y:S05]  /*02d0*/  BSYNC.RECONVERGENT B1 ;  /* 0x0000000000017941 */ /* 0x001fea0003800200 */
.L_x_2:
[----:B------:R-:W0:Y:S01]  /*02e0*/  LDC R10, c[0x0][0x398] ;  /* 0x0000e600ff0a7b82 */ /* 0x000e220000000800 */
[----:B------:R-:W-:Y:S01]  /*02f0*/  BSSY.RECONVERGENT B1, `(.L_x_5) ;  /* 0x000000e000017945 */ /* 0x000fe20003800200 */
[----:B0-----:R-:W0:Y:S08]  /*0300*/  MUFU.RCP R0, R10 ;  /* 0x0000000a00007308 */ /* 0x001e300000001000 */
[----:B------:R-:W1:Y:S01]  /*0310*/  FCHK P0, R3, R10 ;  /* 0x0000000a03007302 */ /* 0x000e620000000000 */
[----:B0-----:R-:W-:-:S04]  /*0320*/  FFMA R9, R0, -R10, 1 ;  /* 0x3f80000000097423 */ /* 0x001fc8000000080a */
[----:B------:R-:W-:-:S04]  /*0330*/  FFMA R0, R0, R9, R0 ;  /* 0x0000000900007223 */ /* 0x000fc80000000000 */
[----:B------:R-:W-:-:S04]  /*0340*/  FFMA R8, R0, R3, RZ ;  /* 0x0000000300087223 */ /* 0x000fc800000000ff */
[----:B------:R-:W-:-:S04]  /*0350*/  FFMA R9, R8, -R10, R3 ;  /* 0x8000000a08097223 */ /* 0x000fc80000000003 */
[----:B------:R-:W-:Y:S01]  /*0360*/  FFMA R0, R0, R9, R8 ;  /* 0x0000000900007223 */ /* 0x000fe20000000008 */
[----:B-1----:R-:W-:Y:S06]  /*0370*/  @!P0 BRA `(.L_x_6) ;  /* 0x0000000000148947 */ /* 0x002fec0003800000 */
[----:B------:R-:W0:Y:S01]  /*0380*/  LDCU UR8, c[0x0][0x398] ;  /* 0x00007300ff0877ac */ /* 0x000e220008000800 */
[----:B------:R-:W-:Y:S01]  /*0390*/  IMAD.MOV.U32 R0, RZ, RZ, R3 ;  /* 0x000000ffff007224 */ /* 0x000fe200078e0003 */
[----:B------:R-:W-:Y:S02]  /*03a0*/  MOV R10, 0x3d0 ;  /* 0x000003d0000a7802 */ /* 0x000fe40000000f00 */
[----:B0-----:R-:W-:-:S07]  /*03b0*/  MOV R3, UR8 ;  /* 0x0000000800037c02 */ /* 0x001fce0008000f00 */
[----:B------:R-:W-:Y:S05]  /*03c0*/  CALL.REL.NOINC `($__internal_1_$__cuda_sm3x_div_rn_noftz_f32_slowpath) ;  /* 0x0000000400b47944 */ /* 0x000fea0003c00000 */
.L_x_6:
[----:B------:R-:W-:Y:S05]  /*03d0*/  BSYNC.RECONVERGENT B1 ;  /* 0x0000000000017941 */ /* 0x000fea0003800200 */
.L_x_5:
[----:B------:R-:W0:Y:S01]  /*03e0*/  LDCU UR10, c[0x0][0x390] ;  /* 0x00007200ff0a77ac */ /* 0x000e220008000800 */
[--C-:B------:R-:W-:Y:S01]  /*03f0*/  SHF.R.S32.HI R10, RZ, 0x1f, R2.reuse ;  /* 0x0000001fff0a7819 */ /* 0x100fe20000011402 */
[----:B------:R-:W1:Y:S01]  /*0400*/  LDC R14, c[0x0][0x39c] ;  /* 0x0000e700ff0e7b82 */ /* 0x000e620000000800 */
[----:B------:R-:W2:Y:S01]  /*0410*/  LDCU.64 UR8, c[0x0][0x380] ;  /* 0x00007000ff0877ac */ /* 0x000ea20008000a00 */
[----:B0-----:R-:W-:Y:S02]  /*0420*/  IMAD R6, R6, UR10, RZ ;  /* 0x0000000a06067c24 */ /* 0x001fe4000f8e02ff */
[----:B------:R-:W-:-:S03]  /*0430*/  IMAD R9, R5, UR10, R2 ;  /* 0x0000000a05097c24 */ /* 0x000fc6000f8e0202 */
[----:B------:R-:W-:Y:S02]  /*0440*/  SHF.R.S32.HI R3, RZ, 0x1f, R6 ;  /* 0x0000001fff037819 */ /* 0x000fe40000011406 */
[----:B------:R-:W-:Y:S02]  /*0450*/  IADD3 R6, P1, P2, R6, R2, R7 ;  /* 0x0000000206067210 */ /* 0x000fe40007a3e007 */
[----:B--2---:R-:W-:Y:S02]  /*0460*/  IADD3 R8, P0, PT, R9, UR8, RZ ;  /* 0x0000000809087c10 */ /* 0x004fe4000ff1e0ff */
[----:B------:R-:W-:Y:S02]  /*0470*/  IADD3.X R3, PT, PT, R3, R10, RZ, P1, P2 ;  /* 0x0000000a03037210 */ /* 0x000fe40000fe44ff */
[----:B------:R-:W-:Y:S02]  /*0480*/  IADD3 R10, P1, PT, R6, UR8, RZ ;  /* 0x00000008060a7c10 */ /* 0x000fe4000ff3e0ff */
[----:B------:R-:W-:-:S02]  /*0490*/  LEA.HI.X.SX32 R9, R9, UR9, 0x1, P0 ;  /* 0x0000000909097c11 */ /* 0x000fc400080f0eff */
[----:B------:R-:W-:-:S04]  /*04a0*/  IADD3.X R11, PT, PT, R3, UR9, RZ, P1, !PT ;  /* 0x00000009030b7c10 */ /* 0x000fc80008ffe4ff */
[----:B------:R0:W2:Y:S04]  /*04b0*/  LDG.E.U8 R9, desc[UR4][R8.64] ;  /* 0x0000000408097981 */ /* 0x0000a8000c1e1100 */
[----:B------:R-:W2:Y:S01]  /*04c0*/  LDG.E.U8 R6, desc[UR4][R10.64+-0x3] ;  /* 0xfffffd040a067981 */ /* 0x000ea2000c1e1100 */
[----:B------:R-:W-:Y:S01]  /*04d0*/  FMUL R3, R0, -0.5 ;  /* 0xbf00000000037820 */ /* 0x000fe20000400000 */
[----:B------:R-:W-:Y:S01]  /*04e0*/  IMAD.MOV.U32 R12, RZ, RZ, 0x3bbb989d ;  /* 0x3bbb989dff0c7424 */ /* 0x000fe200078e00ff */
[----:B------:R-:W-:Y:S01]  /*04f0*/  BSSY.RECONVERGENT B1, `(.L_x_7) ;  /* 0x000001b000017945 */ /* 0x000fe20003800200 */
[----:B------:R-:W-:Y:S02]  /*0500*/  IMAD.MOV.U32 R13, RZ, RZ, 0x437c0000 ;  /* 0x437c0000ff0d7424 */ /* 0x000fe400078e00ff */
[----:B------:R-:W-:-:S04]  /*0510*/  FMUL R3, R3, R0 ;  /* 0x0000000003037220 */ /* 0x000fc80000400000 */
[----:B------:R-:W-:-:S04]  /*0520*/  FFMA.SAT R0, R3, R12, 0.5 ;  /* 0x3f00000003007423 */ /* 0x000fc8000000200c */
[----:B------:R-:W-:Y:S02]  /*0530*/  FFMA.RM R12, R0, R13, 12582913 ;  /* 0x4b400001000c7423 */ /* 0x000fe4000000400d */
[----:B-1----:R-:W0:Y:S02]  /*0540*/  MUFU.RCP R13, R14 ;  /* 0x0000000e000d7308 */ /* 0x002e240000001000 */
[----:B------:R-:W-:-:S04]  /*0550*/  FADD R0, R12, -12583039 ;  /* 0xcb40007f0c007421 */ /* 0x000fc80000000000 */
[----:B------:R-:W-:-:S04]  /*0560*/  FFMA R0, R3, 1.4426950216293334961, -R0 ;  /* 0x3fb8aa3b03007823 */ /* 0x000fc80000000800 */
[----:B------:R-:W-:-:S06]  /*0570*/  FFMA R3, R3, 1.925963033500011079e-08, R0 ;  /* 0x32a5706003037823 */ /* 0x000fcc0000000000 */
[----:B------:R-:W1:Y:S01]  /*0580*/  MUFU.EX2 R3, R3 ;  /* 0x0000000300037308 */ /* 0x000e620000000800 */
[----:B0-----:R-:W-:-:S04]  /*0590*/  FFMA R8, R13, -R14, 1 ;  /* 0x3f8000000d087423 */ /* 0x001fc8000000080e */
[----:B------:R-:W-:Y:S01]  /*05a0*/  FFMA R13, R13, R8, R13 ;  /* 0x000000080d0d7223 */ /* 0x000fe2000000000d */
[----:B------:R-:W-:-:S04]  /*05b0*/  IMAD.SHL.U32 R8, R12, 0x800000, RZ ;  /* 0x008000000c087824 */ /* 0x000fc800078e00ff */
[----:B-1----:R-:W-:Y:S01]  /*05c0*/  FMUL R8, R8, R3 ;  /* 0x0000000308087220 */ /* 0x002fe20000400000 */
[----:B--2---:R-:W-:-:S04]  /*05d0*/  IADD3 R0, PT, PT, R9, -R6, RZ ;  /* 0x8000000609007210 */ /* 0x004fc80007ffe0ff */
[----:B------:R-:W-:-:S04]  /*05e0*/  I2FP.F32.S32 R0, R0 ;  /* 0x0000000000007245 */ /* 0x000fc80000201400 */
[----:B------:R-:W0:Y:S01]  /*05f0*/  FCHK P0, |R0|, R14 ;  /* 0x0000000e00007302 */ /* 0x000e220000000200 */
[----:B------:R-:W-:-:S04]  /*0600*/  FFMA R9, |R0|, R13, RZ ;  /* 0x0000000d00097223 */ /* 0x000fc800000002ff */
[----:B------:R-:W-:-:S04]  /*0610*/  FFMA R10, R9, -R14, |R0| ;  /* 0x8000000e090a7223 */ /* 0x000fc80000000400 */
[----:B------:R-:W-:Y:S01]  /*0620*/  FFMA R9, R13, R10, R9 ;  /* 0x0000000a0d097223 */ /* 0x000fe20000000009 */
[----:B0-----:R-:W-:Y:S06]  /*0630*/  @!P0 BRA `(.L_x_8) ;  /* 0x0000000000188947 */ /* 0x001fec0003800000 */
[----:B------:R-:W0:Y:S01]  /*0640*/  LDCU UR8, c[0x0][0x39c] ;  /* 0x00007380ff0877ac */ /* 0x000e220008000800 */
[----:B------:R-:W-:Y:S01]  /*0650*/  FADD R0, |R0|, -RZ ;  /* 0x800000ff00007221 */ /* 0x000fe20000000200 */
[----:B------:R-:W-:Y:S01]  /*0660*/  MOV R10, 0x690 ;  /* 0x00000690000a7802 */ /* 0x000fe20000000f00 */
[----:B0-----:R-:W-:-:S07]  /*0670*/  IMAD.U32 R3, RZ, RZ, UR8 ;  /* 0x00000008ff037e24 */ /* 0x001fce000f8e00ff */
[----:B------:R-:W-:Y:S05]  /*0680*/  CALL.REL.NOINC `($__internal_1_$__cuda_sm3x_div_rn_noftz_f32_slowpath) ;  /* 0x0000000400047944 */ /* 0x000fea0003c00000 */
[----:B------:R-:W-:-:S07]  /*0690*/  MOV R9, R0 ;  /* 0x0000000000097202 */ /* 0x000fce0000000f00 */
.L_x_8:
[----:B------:R-:W-:Y:S05]  /*06a0*/  BSYNC.RECONVERGENT B1 ;  /* 0x0000000000017941 */ /* 0x000fea0003800200 */
.L_x_7:
[----:B------:R-:W-:Y:S01]  /*06b0*/  FMUL R0, R9, -0.5 ;  /* 0xbf00000009007820 */ /* 0x000fe20000400000 */
[----:B------:R-:W-:Y:S01]  /*06c0*/  IMAD.MOV.U32 R3, RZ, RZ, 0x3bbb989d ;  /* 0x3bbb989dff037424 */ /* 0x000fe200078e00ff */
[----:B------:R-:W-:Y:S01]  /*06d0*/  I2F.U16 R11, R6 ;  /* 0x00000006000b7306 */ /* 0x000fe20000101000 */
[----:B------:R-:W-:Y:S02]  /*06e0*/  IMAD.MOV.U32 R10, RZ, RZ, 0x437c0000 ;  /* 0x437c0000ff0a7424 */ /* 0x000fe400078e00ff */
[----:B------:R-:W-:-:S04]  /*06f0*/  FMUL R0, R0, R9 ;  /* 0x0000000900007220 */ /* 0x000fc80000400000 */
[----:B------:R-:W-:-:S04]  /*0700*/  FFMA.SAT R3, R0, R3, 0.5 ;  /* 0x3f00000000037423 */ /* 0x000fc80000002003 */
[----:B------:R-:W-:-:S04]  /*0710*/  FFMA.RM R3, R3, R10, 12582913 ;  /* 0x4b40000103037423 */ /* 0x000fc8000000400a */
[C---:B------:R-:W-:Y:S01]  /*0720*/  FADD R9, R3.reuse, -12583039 ;  /* 0xcb40007f03097421 */ /* 0x040fe20000000000 */
[----:B------:R-:W-:-:S03]  /*0730*/  SHF.L.U32 R3, R3, 0x17, RZ ;  /* 0x0000001703037819 */ /* 0x000fc600000006ff */
[----:B------:R-:W-:-:S04]  /*0740*/  FFMA R9, R0, 1.4426950216293334961, -R9 ;  /* 0x3fb8aa3b00097823 */ /* 0x000fc80000000809 */
[----:B------:R-:W-:-:S04]  /*0750*/  FFMA R9, R0, 1.925963033500011079e-08, R9 ;  /* 0x32a5706000097823 */ /* 0x000fc80000000009 */
[----:B------:R-:W0:Y:S02]  /*0760*/  MUFU.EX2 R0, R9 ;  /* 0x0000000900007308 */ /* 0x000e240000000800 */
[----:B0-----:R-:W-:-:S04]  /*0770*/  FMUL R3, R3, R0 ;  /* 0x0000000003037220 */ /* 0x001fc80000400000 */
[----:B------:R-:W-:-:S04]  /*0780*/  FMUL R0, R8, R3 ;  /* 0x0000000308007220 */ /* 0x000fc80000400000 */
[----:B------:R-:W-:Y:S01]  /*0790*/  FFMA R8, R0, R11, RZ ;  /* 0x0000000b00087223 */ /* 0x000fe200000000ff */
[----:B------:R-:W-:-:S07]  /*07a0*/  FADD R3, RZ, R0 ;  /* 0x00000000ff037221 */ /* 0x000fce0000000000 */
.L_x_1:
[----:B0-----:R-:W-:Y:S05]  /*07b0*/  BSYNC.RECONVERGENT B0 ;  /* 0x0000000000007941 */ /* 0x001fea0003800200 */
.L_x_0:
[----:B------:R-:W-:-:S04]  /*07c0*/  ISETP.NE.AND P0, PT, R4, 0x3, PT ;  /* 0x000000030400780c */ /* 0x000fc80003f05270 */
[----:B------:R-:W-:-:S13]  /*07d0*/  ISETP.NE.OR P0, PT, R7, 0x3, P0 ;  /* 0x000000030700780c */ /* 0x000fda0000705670 */
[----:B------:R-:W-:Y:S05]  /*07e0*/  @P0 EXIT ;  /* 0x000000000000094d */ /* 0x000fea0003800000 */
[----:B------:R-:W0:Y:S01]  /*07f0*/  MUFU.RCP R0, R3 ;  /* 0x0000000300007308 */ /* 0x000e220000001000 */
[----:B------:R-:W-:Y:S07]  /*0800*/  BSSY.RECONVERGENT B0, `(.L_x_9) ;  /* 0x000000b000007945 */ /* 0x000fee0003800200 */
[----:B------:R-:W1:Y:S01]  /*0810*/  FCHK P0, R8, R3 ;  /* 0x0000000308007302 */ /* 0x000e620000000000 */
[----:B0-----:R-:W-:-:S04]  /*0820*/  FFMA R7, R0, -R3, 1 ;  /* 0x3f80000000077423 */ /* 0x001fc80000000803 */
[----:B------:R-:W-:-:S04]  /*0830*/  FFMA R0, R0, R7, R0 ;  /* 0x0000000700007223 */ /* 0x000fc80000000000 */
[----:B------:R-:W-:-:S04]  /*0840*/  FFMA R7, R0, R8, RZ ;  /* 0x0000000800077223 */ /* 0x000fc800000000ff */
[----:B------:R-:W-:-:S04]  /*0850*/  FFMA R4, R7, -R3, R8 ;  /* 0x8000000307047223 */ /* 0x000fc80000000008 */
[----:B------:R-:W-:Y:S01]  /*0860*/  FFMA R0, R0, R4, R7 ;  /* 0x0000000400007223 */ /* 0x000fe20000000007 */
[----:B-1----:R-:W-:Y:S06]  /*0870*/  @!P0 BRA `(.L_x_10) ;  /* 0x00000000000c8947 */ /* 0x002fec0003800000 */
[----:B------:R-:W-:Y:S01]  /*0880*/  IMAD.MOV.U32 R0, RZ, RZ, R8 ;  /* 0x000000ffff007224 */ /* 0x000fe200078e0008 */
[----:B------:R-:W-:-:S07]  /*0890*/  MOV R10, 0x8b0 ;  /* 0x000008b0000a7802 */ /* 0x000fce0000000f00 */
[----:B------:R-:W-:Y:S05]  /*08a0*/  CALL.REL.NOINC `($__internal_1_$__cuda_sm3x_div_rn_noftz_f32_slowpath) ;  /* 0x00000000007c7944 */ /* 0x000fea0003c00000 */
.L_x_10:
[----:B------:R-:W-:Y:S05]  /*08b0*/  BSYNC.RECONVERGENT B0 ;  /* 0x0000000000007941 */ /* 0x000fea0003800200 */
.L_x_9:
[----:B------:R-:W0:Y:S01]  /*08c0*/  LDCU UR8, c[0x0][0x390] ;  /* 0x00007200ff0877ac */ /* 0x000e220008000800 */
[----:B------:R-:W1:Y:S01]  /*08d0*/  F2I.U32.TRUNC.NTZ R7, R0 ;  /* 0x0000000000077305 */ /* 0x000e62000020f000 */
[----:B------:R-:W2:Y:S01]  /*08e0*/  LDCU.64 UR6, c[0x0][0x388] ;  /* 0x00007100ff0677ac */ /* 0x000ea20008000a00 */
[----:B0-----:R-:W-:-:S05]  /*08f0*/  IMAD R5, R5, UR8, R2 ;  /* 0x0000000805057c24 */ /* 0x001fca000f8e0202 */
[----:B--2---:R-:W-:-:S04]  /*0900*/  IADD3 R2, P0, PT, R5, UR6, RZ ;  /* 0x0000000605027c10 */ /* 0x004fc8000ff1e0ff */
[----:B------:R-:W-:-:S05]  /*0910*/  LEA.HI.X.SX32 R3, R5, UR7, 0x1, P0 ;  /* 0x0000000705037c11 */ /* 0x000fca00080f0eff */
[----:B-1----:R-:W-:Y:S01]  /*0920*/  STG.E.U8 desc[UR4][R2.64], R7 ;  /* 0x0000000702007986 */ /* 0x002fe2000c101104 */
[----:B------:R-:W-:Y:S05]  /*0930*/  EXIT ;  /* 0x000000000000794d */ /* 0x000fea0003800000 */
        .weak           $__internal_0_$__cuda_sm20_sqrt_rn_f32_slowpath
        .type           $__internal_0_$__cuda_sm20_sqrt_rn_f32_slowpath,@function
        .size           $__internal_0_$__cuda_sm20_sqrt_rn_f32_slowpath,($__internal_1_$__cuda_sm3x_div_rn_noftz_f32_slowpath - $__internal_0_$__cuda_sm20_sqrt_rn_f32_slowpath)
$__internal_0_$__cuda_sm20_sqrt_rn_f32_slowpath:
[----:B------:R-:W-:-:S13]  /*0940*/  LOP3.LUT P0, RZ, R0, 0x7fffffff, RZ, 0xc0, !PT ;  /* 0x7fffffff00ff7812 */ /* 0x000fda000780c0ff */
[----:B------:R-:W-:Y:S01]  /*0950*/  @!P0 IMAD.MOV.U32 R3, RZ, RZ, R0 ;  /* 0x000000ffff038224 */ /* 0x000fe200078e0000 */
[----:B------:R-:W-:Y:S06]  /*0960*/  @!P0 BRA `(.L_x_11) ;  /* 0x0000000000408947 */ /* 0x000fec0003800000 */
[----:B------:R-:W-:-:S13]  /*0970*/  FSETP.GEU.FTZ.AND P0, PT, R0, RZ, PT ;  /* 0x000000ff0000720b */ /* 0x000fda0003f1e000 */
[----:B------:R-:W-:Y:S01]  /*0980*/  @!P0 MOV R3, 0x7fffffff ;  /* 0x7fffffff00038802 */ /* 0x000fe20000000f00 */
[----:B------:R-:W-:Y:S06]  /*0990*/  @!P0 BRA `(.L_x_11) ;  /* 0x0000000000348947 */ /* 0x000fec0003800000 */
[----:B------:R-:W-:-:S13]  /*09a0*/  FSETP.GTU.FTZ.AND P0, PT, |R0|, +INF , PT ;  /* 0x7f8000000000780b */ /* 0x000fda0003f1c200 */
[----:B------:R-:W-:Y:S01]  /*09b0*/  @P0 FADD.FTZ R3, R0, 1 ;  /* 0x3f80000000030421 */ /* 0x000fe20000010000 */
[----:B------:R-:W-:Y:S06]  /*09c0*/  @P0 BRA `(.L_x_11) ;  /* 0x0000000000280947 */ /* 0x000fec0003800000 */
[----:B------:R-:W-:-:S13]  /*09d0*/  FSETP.NEU.FTZ.AND P0, PT, |R0|, +INF , PT ;  /* 0x7f8000000000780b */ /* 0x000fda0003f1d200 */
[----:B------:R-:W-:-:S04]  /*09e0*/  @P0 FFMA R8, R0, 1.84467440737095516160e+19, RZ ;  /* 0x5f80000000080823 */ /* 0x000fc800000000ff */
[----:B------:R-:W0:Y:S02]  /*09f0*/  @P0 MUFU.RSQ R3, R8 ;  /* 0x0000000800030308 */ /* 0x000e240000001400 */
[----:B0-----:R-:W-:Y:S01]  /*0a00*/  @P0 FMUL.FTZ R9, R8, R3 ;  /* 0x0000000308090220 */ /* 0x001fe20000410000 */
[----:B------:R-:W-:Y:S01]  /*0a10*/  @P0 FMUL.FTZ R11, R3, 0.5 ;  /* 0x3f000000030b0820 */ /* 0x000fe20000410000 */
[----:B------:R-:W-:Y:S02]  /*0a20*/  @!P0 IMAD.MOV.U32 R3, RZ, RZ, R0 ;  /* 0x000000ffff038224 */ /* 0x000fe400078e0000 */
[----:B------:R-:W-:-:S04]  /*0a30*/  @P0 FADD.FTZ R10, -R9, -RZ ;  /* 0x800000ff090a0221 */ /* 0x000fc80000010100 */
[----:B------:R-:W-:-:S04]  /*0a40*/  @P0 FFMA R10, R9, R10, R8 ;  /* 0x0000000a090a0223 */ /* 0x000fc80000000008 */
[----:B------:R-:W-:-:S04]  /*0a50*/  @P0 FFMA R10, R10, R11, R9 ;  /* 0x0000000b0a0a0223 */ /* 0x000fc80000000009 */
[----:B------:R-:W-:-:S07]  /*0a60*/  @P0 FMUL.FTZ R3, R10, 2.3283064365386962891e-10 ;  /* 0x2f8000000a030820 */ /* 0x000fce0000410000 */
.L_x_11:
[----:B------:R-:W-:Y:S02]  /*0a70*/  HFMA2 R9, -RZ, RZ, 0, 0 ;  /* 0x00000000ff097431 */ /* 0x000fe400000001ff */
[----:B------:R-:W-:-:S04]  /*0a80*/  IMAD.MOV.U32 R8, RZ, RZ, R12 ;  /* 0x000000ffff087224 */ /* 0x000fc800078e000c */
[----:B------:R-:W-:Y:S05]  /*0a90*/  RET.REL.NODEC R8 `(_Z26appliquer_filtre_bilateralPhS_iiff) ;  /* 0xfffffff408587950 */ /* 0x000fea0003c3ffff */
        .weak           $__internal_1_$__cuda_sm3x_div_rn_noftz_f32_slowpath
        .type           $__internal_1_$__cuda_sm3x_div_rn_noftz_f32_slowpath,@function
        .size           $__internal_1_$__cuda_sm3x_div_rn_noftz_f32_slowpath,(.L_x_25 - $__internal_1_$__cuda_sm3x_div_rn_noftz_f32_slowpath)
$__internal_1_$__cuda_sm3x_div_rn_noftz_f32_slowpath:
[----:B------:R-:W-:Y:S01]  /*0aa0*/  SHF.R.U32.HI R11, RZ, 0x17, R3 ;  /* 0x00000017ff0b7819 */ /* 0x000fe20000011603 */
[----:B------:R-:W-:Y:S01]  /*0ab0*/  BSSY.RECONVERGENT B2, `(.L_x_12) ;  /* 0x0000062000027945 */ /* 0x000fe20003800200 */
[----:B------:R-:W-:Y:S02]  /*0ac0*/  SHF.R.U32.HI R9, RZ, 0x17, R0 ;  /* 0x00000017ff097819 */ /* 0x000fe40000011600 */
[----:B------:R-:W-:Y:S02]  /*0ad0*/  LOP3.LUT R11, R11, 0xff, RZ, 0xc0, !PT ;  /* 0x000000ff0b0b7812 */ /* 0x000fe400078ec0ff */
[----:B------:R-:W-:-:S03]  /*0ae0*/  LOP3.LUT R14, R9, 0xff, RZ, 0xc0, !PT ;  /* 0x000000ff090e7812 */ /* 0x000fc600078ec0ff */
[----:B------:R-:W-:Y:S01]  /*0af0*/  VIADD R13, R11, 0xffffffff ;  /* 0xffffffff0b0d7836 */ /* 0x000fe20000000000 */
[----:B------:R-:W-:-:S04]  /*0b00*/  IADD3 R12, PT, PT, R14, -0x1, RZ ;  /* 0xffffffff0e0c7810 */ /* 0x000fc80007ffe0ff */
[----:B------:R-:W-:-:S04]  /*0b10*/  ISETP.GT.U32.AND P0, PT, R13, 0xfd, PT ;  /* 0x000000fd0d00780c */ /* 0x000fc80003f04070 */
[----:B------:R-:W-:-:S13]  /*0b20*/  ISETP.GT.U32.OR P0, PT, R12, 0xfd, P0 ;  /* 0x000000fd0c00780c */ /* 0x000fda0000704470 */
[----:B------:R-:W-:Y:S01]  /*0b30*/  @!P0 IMAD.MOV.U32 R9, RZ, RZ, RZ ;  /* 0x000000ffff098224 */ /* 0x000fe200078e00ff */
[----:B------:R-:W-:Y:S06]  /*0b40*/  @!P0 BRA `(.L_x_13) ;  /* 0x00000000005c8947 */ /* 0x000fec0003800000 */
[----:B------:R-:W-:Y:S02]  /*0b50*/  FSETP.GTU.FTZ.AND P0, PT, |R0|, +INF , PT ;  /* 0x7f8000000000780b */ /* 0x000fe40003f1c200 */
[----:B------:R-:W-:-:S04]  /*0b60*/  FSETP.GTU.FTZ.AND P1, PT, |R3|, +INF , PT ;  /* 0x7f8000000300780b */ /* 0x000fc80003f3c200 */
[----:B------:R-:W-:-:S13]  /*0b70*/  PLOP3.LUT P0, PT, P0, P1, PT, 0xf8, 0x8f ;  /* 0x00000000008f781c */ /* 0x000fda0000703f70 */
[----:B------:R-:W-:Y:S05]  /*0b80*/  @P0 BRA `(.L_x_14) ;  /* 0x00000004004c0947 */ /* 0x000fea0003800000 */
[----:B------:R-:W-:-:S13]  /*0b90*/  LOP3.LUT P0, RZ, R3, 0x7fffffff, R0, 0xc8, !PT ;  /* 0x7fffffff03ff7812 */ /* 0x000fda000780c800 */
[----:B------:R-:W-:Y:S05]  /*0ba0*/  @!P0 BRA `(.L_x_15) ;  /* 0x00000004003c8947 */ /* 0x000fea0003800000 */
[C---:B------:R-:W-:Y:S02]  /*0bb0*/  FSETP.NEU.FTZ.AND P2, PT, |R0|.reuse, +INF , PT ;  /* 0x7f8000000000780b */ /* 0x040fe40003f5d200 */
[----:B------:R-:W-:Y:S02]  /*0bc0*/  FSETP.NEU.FTZ.AND P1, PT, |R3|, +INF , PT ;  /* 0x7f8000000300780b */ /* 0x000fe40003f3d200 */
[----:B------:R-:W-:-:S11]  /*0bd0*/  FSETP.NEU.FTZ.AND P0, PT, |R0|, +INF , PT ;  /* 0x7f8000000000780b */ /* 0x000fd60003f1d200 */
[----:B------:R-:W-:Y:S05]  /*0be0*/  @!P1 BRA !P2, `(.L_x_15) ;  /* 0x00000004002c9947 */ /* 0x000fea0005000000 */
[----:B------:R-:W-:-:S04]  /*0bf0*/  LOP3.LUT P2, RZ, R0, 0x7fffffff, RZ, 0xc0, !PT ;  /* 0x7fffffff00ff7812 */ /* 0x000fc8000784c0ff */
[----:B------:R-:W-:-:S13]  /*0c00*/  PLOP3.LUT P1, PT, P1, P2, PT, 0x2f, 0xf2 ;  /* 0x0000000000f2781c */ /* 0x000fda0000f24577 */
[----:B------:R-:W-:Y:S05]  /*0c10*/  @P1 BRA `(.L_x_16) ;  /* 0x0000000400181947 */ /* 0x000fea0003800000 */
[----:B------:R-:W-:-:S04]  /*0c20*/  LOP3.LUT P1, RZ, R3, 0x7fffffff, RZ, 0xc0, !PT ;  /* 0x7fffffff03ff7812 */ /* 0x000fc8000782c0ff */
[----:B------:R-:W-:-:S13]  /*0c30*/  PLOP3.LUT P0, PT, P0, P1, PT, 0x2f, 0xf2 ;  /* 0x0000000000f2781c */ /* 0x000fda0000702577 */
[----:B------:R-:W-:Y:S05]  /*0c40*/  @P0 BRA `(.L_x_17) ;  /* 0x0000000400000947 */ /* 0x000fea0003800000 */
[----:B------:R-:W-:Y:S02]  /*0c50*/  ISETP.GE.AND P0, PT, R12, RZ, PT ;  /* 0x000000ff0c00720c */ /* 0x000fe40003f06270 */
[----:B------:R-:W-:-:S11]  /*0c60*/  ISETP.GE.AND P1, PT, R13, RZ, PT ;  /* 0x000000ff0d00720c */ /* 0x000fd60003f26270 */
[----:B------:R-:W-:Y:S01]  /*0c70*/  @P0 MOV R9, RZ ;  /* 0x000000ff00090202 */ /* 0x000fe20000000f00 */
[----:B------:R-:W-:Y:S02]  /*0c80*/  @!P0 IMAD.MOV.U32 R9, RZ, RZ, -0x40 ;  /* 0xffffffc0ff098424 */ /* 0x000fe400078e00ff */
[----:B------:R-:W-:Y:S01]  /*0c90*/  @!P0 FFMA R0, R0, 1.84467440737095516160e+19, RZ ;  /* 0x5f80000000008823 */ /* 0x000fe200000000ff */
[----:B------:R-:W-:Y:S02]  /*0ca0*/  @!P1 FFMA R3, R3, 1.84467440737095516160e+19, RZ ;  /* 0x5f80000003039823 */ /* 0x000fe400000000ff */
[----:B------:R-:W-:-:S07]  /*0cb0*/  @!P1 IADD3 R9, PT, PT, R9, 0x40, RZ ;  /* 0x0000004009099810 */ /* 0x000fce0007ffe0ff */
.L_x_13:
[----:B------:R-:W-:Y:S01]  /*0cc0*/  LEA R12, R11, 0xc0800000, 0x17 ;  /* 0xc08000000b0c7811 */ /* 0x000fe200078eb8ff */
[----:B------:R-:W-:Y:S04]  /*0cd0*/  BSSY.RECONVERGENT B3, `(.L_x_18) ;  /* 0x0000036000037945 */ /* 0x000fe80003800200 */
[----:B------:R-:W-:Y:S01]  /*0ce0*/  IMAD.IADD R12, R3, 0x1, -R12 ;  /* 0x00000001030c7824 */ /* 0x000fe200078e0a0c */
[----:B------:R-:W-:-:S03]  /*0cf0*/  IADD3 R3, PT, PT, R14, -0x7f, RZ ;  /* 0xffffff810e037810 */ /* 0x000fc60007ffe0ff */
[----:B------:R0:W1:Y:S01]  /*0d00*/  MUFU.RCP R13, R12 ;  /* 0x0000000c000d7308 */ /* 0x0000620000001000 */
[----:B------:R-:W-:Y:S01]  /*0d10*/  FADD.FTZ R15, -R12, -RZ ;  /* 0x800000ff0c0f7221 */ /* 0x000fe20000010100 */
[C---:B------:R-:W-:Y:S01]  /*0d20*/  IMAD R0, R3.reuse, -0x800000, R0 ;  /* 0xff80000003007824 */ /* 0x040fe200078e0200 */
[----:B0-----:R-:W-:-:S05]  /*0d30*/  IADD3 R12, PT, PT, R3, 0x7f, -R11 ;  /* 0x0000007f030c7810 */ /* 0x001fca0007ffe80b */
[----:B------:R-:W-:Y:S02]  /*0d40*/  IMAD.IADD R12, R12, 0x1, R9 ;  /* 0x000000010c0c7824 */ /* 0x000fe400078e0209 */
[----:B-1----:R-:W-:-:S04]  /*0d50*/  FFMA R14, R13, R15, 1 ;  /* 0x3f8000000d0e7423 */ /* 0x002fc8000000000f */
[----:B------:R-:W-:-:S04]  /*0d60*/  FFMA R16, R13, R14, R13 ;  /* 0x0000000e0d107223 */ /* 0x000fc8000000000d */
[----:B------:R-:W-:-:S04]  /*0d70*/  FFMA R13, R0, R16, RZ ;  /* 0x00000010000d7223 */ /* 0x000fc800000000ff */
[----:B------:R-:W-:-:S04]  /*0d80*/  FFMA R14, R15, R13, R0 ;  /* 0x0000000d0f0e7223 */ /* 0x000fc80000000000 */
[----:B------:R-:W-:-:S04]  /*0d90*/  FFMA R13, R16, R14, R13 ;  /* 0x0000000e100d7223 */ /* 0x000fc8000000000d */
[----:B------:R-:W-:-:S04]  /*0da0*/  FFMA R14, R15, R13, R0 ;  /* 0x0000000d0f0e7223 */ /* 0x000fc80000000000 */
[----:B------:R-:W-:-:S05]  /*0db0*/  FFMA R0, R16, R14, R13 ;  /* 0x0000000e10007223 */ /* 0x000fca000000000d */
[----:B------:R-:W-:-:S04]  /*0dc0*/  SHF.R.U32.HI R3, RZ, 0x17, R0 ;  /* 0x00000017ff037819 */ /* 0x000fc80000011600 */
[----:B------:R-:W-:-:S04]  /*0dd0*/  LOP3.LUT R3, R3, 0xff, RZ, 0xc0, !PT ;  /* 0x000000ff03037812 */ /* 0x000fc800078ec0ff */
[----:B------:R-:W-:-:S05]  /*0de0*/  IADD3 R11, PT, PT, R3, R12, RZ ;  /* 0x0000000c030b7210 */ /* 0x000fca0007ffe0ff */
[----:B------:R-:W-:-:S05]  /*0df0*/  VIADD R3, R11, 0xffffffff ;  /* 0xffffffff0b037836 */ /* 0x000fca0000000000 */
[----:B------:R-:W-:-:S13]  /*0e00*/  ISETP.GE.U32.AND P0, PT, R3, 0xfe, PT ;  /* 0x000000fe0300780c */ /* 0x000fda0003f06070 */
[----:B------:R-:W-:Y:S05]  /*0e10*/  @!P0 BRA `(.L_x_19) ;  /* 0x0000000000808947 */ /* 0x000fea0003800000 */
[----:B------:R-:W-:-:S13]  /*0e20*/  ISETP.GT.AND P0, PT, R11, 0xfe, PT ;  /* 0x000000fe0b00780c */ /* 0x000fda0003f04270 */
[----:B------:R-:W-:Y:S05]  /*0e30*/  @P0 BRA `(.L_x_20) ;  /* 0x00000000006c0947 */ /* 0x000fea0003800000 */
[----:B------:R-:W-:-:S13]  /*0e40*/  ISETP.GE.AND P0, PT, R11, 0x1, PT ;  /* 0x000000010b00780c */ /* 0x000fda0003f06270 */
[----:B------:R-:W-:Y:S05]  /*0e50*/  @P0 BRA `(.L_x_21) ;  /* 0x0000000000740947 */ /* 0x000fea0003800000 */
[----:B------:R-:W-:Y:S02]  /*0e60*/  ISETP.GE.AND P0, PT, R11, -0x18, PT ;  /* 0xffffffe80b00780c */ /* 0x000fe40003f06270 */
[----:B------:R-:W-:-:S11]  /*0e70*/  LOP3.LUT R0, R0, 0x80000000, RZ, 0xc0, !PT ;  /* 0x8000000000007812 */ /* 0x000fd600078ec0ff */
[----:B------:R-:W-:Y:S05]  /*0e80*/  @!P0 BRA `(.L_x_21) ;  /* 0x0000000000688947 */ /* 0x000fea0003800000 */
[CCC-:B------:R-:W-:Y:S01]  /*0e90*/  FFMA.RZ R3, R16.reuse, R14.reuse, R13.reuse ;  /* 0x0000000e10037223 */ /* 0x1c0fe2000000c00d */
[CCC-:B------:R-:W-:Y:S01]  /*0ea0*/  FFMA.RM R12, R16.reuse, R14.reuse, R13.reuse ;  /* 0x0000000e100c7223 */ /* 0x1c0fe2000000400d */
[C---:B------:R-:W-:Y:S02]  /*0eb0*/  ISETP.NE.AND P2, PT, R11.reuse, RZ, PT ;  /* 0x000000ff0b00720c */ /* 0x040fe40003f45270 */
[----:B------:R-:W-:Y:S02]  /*0ec0*/  ISETP.NE.AND P1, PT, R11, RZ, PT ;  /* 0x000000ff0b00720c */ /* 0x000fe40003f25270 */
[----:B------:R-:W-:Y:S01]  /*0ed0*/  LOP3.LUT R9, R3, 0x7fffff, RZ, 0xc0, !PT ;  /* 0x007fffff03097812 */ /* 0x000fe200078ec0ff */
[----:B------:R-:W-:Y:S01]  /*0ee0*/  FFMA.RP R3, R16, R14, R13 ;  /* 0x0000000e10037223 */ /* 0x000fe2000000800d */
[----:B------:R-:W-:Y:S01]  /*0ef0*/  IADD3 R14, PT, PT, R11, 0x20, RZ ;  /* 0x000000200b0e7810 */ /* 0x000fe20007ffe0ff */
[----:B------:R-:W-:Y:S01]  /*0f00*/  IMAD.MOV R11, RZ, RZ, -R11 ;  /* 0x000000ffff0b7224 */ /* 0x000fe200078e0a0b */
[----:B------:R-:W-:-:S02]  /*0f10*/  LOP3.LUT R9, R9, 0x800000, RZ, 0xfc, !PT ;  /* 0x0080000009097812 */ /* 0x000fc400078efcff */
[----:B------:R-:W-:Y:S02]  /*0f20*/  FSETP.NEU.FTZ.AND P0, PT, R3, R12, PT ;  /* 0x0000000c0300720b */ /* 0x000fe40003f1d000 */
[----:B------:R-:W-:Y:S02]  /*0f30*/  SHF.L.U32 R14, R9, R14, RZ ;  /* 0x0000000e090e7219 */ /* 0x000fe400000006ff */
[----:B------:R-:W-:Y:S02]  /*0f40*/  SEL R12, R11, RZ, P2 ;  /* 0x000000ff0b0c7207 */ /* 0x000fe40001000000 */
[----:B------:R-:W-:Y:S02]  /*0f50*/  ISETP.NE.AND P1, PT, R14, RZ, P1 ;  /* 0x000000ff0e00720c */ /* 0x000fe40000f25270 */
[----:B------:R-:W-:Y:S02]  /*0f60*/  SHF.R.U32.HI R12, RZ, R12, R9 ;  /* 0x0000000cff0c7219 */ /* 0x000fe40000011609 */
[----:B------:R-:W-:-:S02]  /*0f70*/  PLOP3.LUT P0, PT, P0, P1, PT, 0xf8, 0x8f ;  /* 0x00000000008f781c */ /* 0x000fc40000703f70 */
[----:B------:R-:W-:Y:S02]  /*0f80*/  SHF.R.U32.HI R14, RZ, 0x1, R12 ;  /* 0x00000001ff0e7819 */ /* 0x000fe4000001160c */
[----:B------:R-:W-:-:S04]  /*0f90*/  SEL R3, RZ, 0x1, !P0 ;  /* 0x00000001ff037807 */ /* 0x000fc80004000000 */
[----:B------:R-:W-:-:S04]  /*0fa0*/  LOP3.LUT R3, R3, 0x1, R14, 0xf8, !PT ;  /* 0x0000000103037812 */ /* 0x000fc800078ef80e */
[----:B------:R-:W-:-:S04]  /*0fb0*/  LOP3.LUT R3, R3, R12, RZ, 0xc0, !PT ;  /* 0x0000000c03037212 */ /* 0x000fc800078ec0ff */
[----:B------:R-:W-:-:S04]  /*0fc0*/  IADD3 R3, PT, PT, R14, R3, RZ ;  /* 0x000000030e037210 */ /* 0x000fc80007ffe0ff */
[----:B------:R-:W-:Y:S01]  /*0fd0*/  LOP3.LUT R0, R3, R0, RZ, 0xfc, !PT ;  /* 0x0000000003007212 */ /* 0x000fe200078efcff */
[----:B------:R-:W-:Y:S06]  /*0fe0*/  BRA `(.L_x_21) ;  /* 0x0000000000107947 */ /* 0x000fec0003800000 */
.L_x_20:
[----:B------:R-:W-:-:S04]  /*0ff0*/  LOP3.LUT R0, R0, 0x80000000, RZ, 0xc0, !PT ;  /* 0x8000000000007812 */ /* 0x000fc800078ec0ff */
[----:B------:R-:W-:Y:S01]  /*1000*/  LOP3.LUT R0, R0, 0x7f800000, RZ, 0xfc, !PT ;  /* 0x7f80000000007812 */ /* 0x000fe200078efcff */
[----:B------:R-:W-:Y:S06]  /*1010*/  BRA `(.L_x_21) ;  /* 0x0000000000047947 */ /* 0x000fec0003800000 */
.L_x_19:
[----:B------:R-:W-:-:S07]  /*1020*/  IMAD R0, R12, 0x800000, R0 ;  /* 0x008000000c007824 */ /* 0x000fce00078e0200 */
.L_x_21:
[----:B------:R-:W-:Y:S05]  /*1030*/  BSYNC.RECONVERGENT B3 ;  /* 0x0000000000037941 */ /* 0x000fea0003800200 */
.L_x_18:
[----:B------:R-:W-:Y:S05]  /*1040*/  BRA `(.L_x_22) ;  /* 0x0000000000207947 */ /* 0x000fea0003800000 */
.L_x_17:
[----:B------:R-:W-:-:S04]  /*1050*/  LOP3.LUT R0, R3, 0x80000000, R0, 0x48, !PT ;  /* 0x8000000003007812 */ /* 0x000fc800078e4800 */
[----:B------:R-:W-:Y:S01]  /*1060*/  LOP3.LUT R0, R0, 0x7f800000, RZ, 0xfc, !PT ;  /* 0x7f80000000007812 */ /* 0x000fe200078efcff */
[----:B------:R-:W-:Y:S06]  /*1070*/  BRA `(.L_x_22) ;  /* 0x0000000000147947 */ /* 0x000fec0003800000 */
.L_x_16:
[----:B------:R-:W-:Y:S01]  /*1080*/  LOP3.LUT R0, R3, 0x80000000, R0, 0x48, !PT ;  /* 0x8000000003007812 */ /* 0x000fe200078e4800 */
[----:B------:R-:W-:Y:S06]  /*1090*/  BRA `(.L_x_22) ;  /* 0x00000000000c7947 */ /* 0x000fec0003800000 */
.L_x_15:
[----:B------:R-:W0:Y:S01]  /*10a0*/  MUFU.RSQ R0, -QNAN ;  /* 0xffc0000000007908 */ /* 0x000e220000001400 */
[----:B------:R-:W-:Y:S05]  /*10b0*/  BRA `(.L_x_22) ;  /* 0x0000000000047947 */ /* 0x000fea0003800000 */
.L_x_14:
[----:B------:R-:W-:-:S07]  /*10c0*/  FADD.FTZ R0, R0, R3 ;  /* 0x0000000300007221 */ /* 0x000fce0000010000 */
.L_x_22:
[----:B------:R-:W-:Y:S05]  /*10d0*/  BSYNC.RECONVERGENT B2 ;  /* 0x0000000000027941 */ /* 0x000fea0003800200 */
.L_x_12:
[----:B------:R-:W-:-:S04]  /*10e0*/  HFMA2 R11, -RZ, RZ, 0, 0 ;  /* 0x00000000ff0b7431 */ /* 0x000fc800000001ff */
[----:B0-----:R-:W-:Y:S05]  /*10f0*/  RET.REL.NODEC R10 `(_Z26appliquer_filtre_bilateralPhS_iiff) ;  /* 0xffffffec0ac07950 */ /* 0x001fea0003c3ffff */
.L_x_23:
[----:B------:R-:W-:-:S00]  /*1100*/  BRA `(.L_x_23) ;  /* 0xfffffffc00fc7947 */ /* 0x000fc0000383ffff */
[----:B------:R-:W-:-:S00]  /*1110*/  NOP ;  /* 0x0000000000007918 */ /* 0x000fc00000000000 */
        /* <DEDUP_REMOVED lines=14> */
.L_x_25:


//--------------------- .nv.shared.reserved.0     --------------------------
	.section	.nv.shared.reserved.0,"aw",@nobits
	.weak		__nv_reservedSMEM_offset_0_alias
	.size		__nv_reservedSMEM_offset_0_alias, 0, 64
	.other		__nv_reservedSMEM_offset_0_alias,@"STO_CUDA_RESERVED_SHARED STV_DEFAULT"
__nv_reservedSMEM_offset_0_alias:
	.zero		0
	.zero		64


//--------------------- .nv.constant0._Z26appliquer_filtre_bilateralPhS_iiff --------------------------
	.section	.nv.constant0._Z26appliquer_filtre_bilateralPhS_iiff,"a",@progbits
	.sectionflags	@""
	.align	4
.nv.constant0._Z26appliquer_filtre_bilateralPhS_iiff:
	.zero		928


//--------------------- SYMBOLS --------------------------

	.type		.nv.reservedSmem.offset0,@object
	.size		.nv.reservedSmem.offset0,0x4
